	.headerflags	@"EF_CUDA_TEXMODE_UNIFIED EF_CUDA_64BIT_ADDRESS EF_CUDA_ACCELERATORS EF_CUDA_SM90 EF_CUDA_VIRTUAL_SM(EF_CUDA_SM90)"
	.elftype	@"ET_EXEC"


//--------------------- .nv.info                  --------------------------
	.section	.nv.info,"",@"SHT_CUDA_INFO"
	.align	4


	//----- nvinfo : EIATTR_REGCOUNT
	.align		4
        /*0000*/ 	.byte	0x04, 0x2f
        /*0002*/ 	.short	(.L_1 - .L_0)
	.align		4
.L_0:
        /*0004*/ 	.word	index@(triton_poi_fused_max_pool2d_with_indices_15)
        /*0008*/ 	.word	0x0000001e


	//----- nvinfo : EIATTR_MIN_STACK_SIZE
	.align		4
.L_1:
        /*000c*/ 	.byte	0x04, 0x12
        /*000e*/ 	.short	(.L_3 - .L_2)
	.align		4
.L_2:
        /*0010*/ 	.word	index@(triton_poi_fused_max_pool2d_with_indices_15)
        /*0014*/ 	.word	0x00000000


	//----- nvinfo : EIATTR_FRAME_SIZE
	.align		4
.L_3:
        /*0018*/ 	.byte	0x04, 0x11
        /*001a*/ 	.short	(.L_5 - .L_4)
	.align		4
.L_4:
        /*001c*/ 	.word	index@(triton_poi_fused_max_pool2d_with_indices_15)
        /*0020*/ 	.word	0x00000000


	//----- nvinfo : EIATTR_MIN_STACK_SIZE
	.align		4
.L_5:
        /*0024*/ 	.byte	0x04, 0x12
        /*0026*/ 	.short	(.L_7 - .L_6)
	.align		4
.L_6:
        /*0028*/ 	.word	index@(triton_poi_fused_max_pool2d_with_indices_15)
        /*002c*/ 	.word	0x00000000
.L_7:


//--------------------- .nv.info.triton_poi_fused_max_pool2d_with_indices_15 --------------------------
	.section	.nv.info.triton_poi_fused_max_pool2d_with_indices_15,"",@"SHT_CUDA_INFO"
	.sectionflags	@""
	.align	4


	//----- nvinfo : EIATTR_CUDA_API_VERSION
	.align		4
        /*0000*/ 	.byte	0x04, 0x37
        /*0002*/ 	.short	(.L_9 - .L_8)
.L_8:
        /*0004*/ 	.word	0x0000007c


	//----- nvinfo : EIATTR_KPARAM_INFO
	.align		4
.L_9:
        /*0008*/ 	.byte	0x04, 0x17
        /*000a*/ 	.short	(.L_11 - .L_10)
.L_10:
        /*000c*/ 	.word	0x00000000
        /*0010*/ 	.short	0x0004
        /*0012*/ 	.short	0x001c
        /*0014*/ 	.byte	0x00, 0xf0, 0x11, 0x00


	//----- nvinfo : EIATTR_KPARAM_INFO
	.align		4
.L_11:
        /*0018*/ 	.byte	0x04, 0x17
        /*001a*/ 	.short	(.L_13 - .L_12)
.L_12:
        /*001c*/ 	.word	0x00000000
        /*0020*/ 	.short	0x0003
        /*0022*/ 	.short	0x0018
        /*0024*/ 	.byte	0x00, 0xf0, 0x11, 0x00


	//----- nvinfo : EIATTR_KPARAM_INFO
	.align		4
.L_13:
        /*0028*/ 	.byte	0x04, 0x17
        /*002a*/ 	.short	(.L_15 - .L_14)
.L_14:
        /*002c*/ 	.word	0x00000000
        /*0030*/ 	.short	0x0002
        /*0032*/ 	.short	0x0010
        /*0034*/ 	.byte	0x00, 0xf4, 0x21, 0x00


	//----- nvinfo : EIATTR_KPARAM_INFO
	.align		4
.L_15:
        /*0038*/ 	.byte	0x04, 0x17
        /*003a*/ 	.short	(.L_17 - .L_16)
.L_16:
        /*003c*/ 	.word	0x00000000
        /*0040*/ 	.short	0x0001
        /*0042*/ 	.short	0x0008
        /*0044*/ 	.byte	0x00, 0xf4, 0x21, 0x00


	//----- nvinfo : EIATTR_KPARAM_INFO
	.align		4
.L_17:
        /*0048*/ 	.byte	0x04, 0x17
        /*004a*/ 	.short	(.L_19 - .L_18)
.L_18:
        /*004c*/ 	.word	0x00000000
        /*0050*/ 	.short	0x0000
        /*0052*/ 	.short	0x0000
        /*0054*/ 	.byte	0x00, 0xf4, 0x21, 0x00


	//----- nvinfo : EIATTR_SPARSE_MMA_MASK
	.align		4
.L_19:
        /*0058*/ 	.byte	0x03, 0x50
        /*005a*/ 	.short	0x0000


	//----- nvinfo : EIATTR_MAXREG_COUNT
	.align		4
        /*005c*/ 	.byte	0x03, 0x1b
        /*005e*/ 	.short	0x00ff


	//----- nvinfo : EIATTR_EXIT_INSTR_OFFSETS
	.align		4
        /*0060*/ 	.byte	0x04, 0x1c
        /*0062*/ 	.short	(.L_21 - .L_20)


	//   ....[0]....
.L_20:
        /*0064*/ 	.word	0x00000aa0


	//   ....[1]....
        /*0068*/ 	.word	0x00000ac0


	//----- nvinfo : EIATTR_REQNTID
	.align		4
.L_21:
        /*006c*/ 	.byte	0x04, 0x10
        /*006e*/ 	.short	(.L_23 - .L_22)
.L_22:
        /*0070*/ 	.word	0x00000080
        /*0074*/ 	.word	0x00000001
        /*0078*/ 	.word	0x00000001


	//----- nvinfo : EIATTR_CBANK_PARAM_SIZE
	.align		4
.L_23:
        /*007c*/ 	.byte	0x03, 0x19
        /*007e*/ 	.short	0x0020


	//----- nvinfo : EIATTR_PARAM_CBANK
	.align		4
        /*0080*/ 	.byte	0x04, 0x0a
        /*0082*/ 	.short	(.L_25 - .L_24)
	.align		4
.L_24:
        /*0084*/ 	.word	index@(.nv.constant0.triton_poi_fused_max_pool2d_with_indices_15)
        /*0088*/ 	.short	0x0210
        /*008a*/ 	.short	0x0020


	//----- nvinfo : EIATTR_SW_WAR
	.align		4
.L_25:
        /*008c*/ 	.byte	0x04, 0x36
        /*008e*/ 	.short	(.L_27 - .L_26)
.L_26:
        /*0090*/ 	.word	0x00000008
.L_27:


//--------------------- .nv.callgraph             --------------------------
	.section	.nv.callgraph,"",@"SHT_CUDA_CALLGRAPH"
	.align	4
	.sectionentsize	8
	.align		4
        /*0000*/ 	.word	0x00000000
	.align		4
        /*0004*/ 	.word	0xffffffff
	.align		4
        /*0008*/ 	.word	0x00000000
	.align		4
        /*000c*/ 	.word	0xfffffffe
	.align		4
        /*0010*/ 	.word	0x00000000
	.align		4
        /*0014*/ 	.word	0xfffffffd
	.align		4
        /*0018*/ 	.word	0x00000000
	.align		4
        /*001c*/ 	.word	0xfffffffc


//--------------------- .text.triton_poi_fused_max_pool2d_with_indices_15 --------------------------
	.section	.text.triton_poi_fused_max_pool2d_with_indices_15,"ax",@progbits
	.sectionflags	@"SHF_BARRIERS=1"
	.align	128
        .global         triton_poi_fused_max_pool2d_with_indices_15
        .type           triton_poi_fused_max_pool2d_with_indices_15,@function
        .size           triton_poi_fused_max_pool2d_with_indices_15,(.L_x_1 - triton_poi_fused_max_pool2d_with_indices_15)
        .other          triton_poi_fused_max_pool2d_with_indices_15,@"STO_CUDA_ENTRY STV_DEFAULT"
triton_poi_fused_max_pool2d_with_indices_15:
.text.triton_poi_fused_max_pool2d_with_indices_15:
[----:B------:R-:W0:Y:S02]  /*0000*/  LDC R1, c[0x0][0x28] ;  /* 0x00000a00ff017b82 */ /* 0x000e240000000800 */
[----:B------:R-:W1:Y:S01]  /*0010*/  S2R R10, SR_CTAID.Y ;  /* 0x00000000000a7919 */ /* 0x000e620000002600 */
[----:B------:R-:W-:Y:S02]  /*0020*/  CS2R R18, SRZ ;  /* 0x0000000000127805 */ /* 0x000fe4000001ff00 */
[----:B------:R-:W-:Y:S01]  /*0030*/  CS2R R16, SRZ ;  /* 0x0000000000107805 */ /* 0x000fe2000001ff00 */
[----:B------:R-:W-:Y:S01]  /*0040*/  ULDC.64 UR6, c[0x0][0x208] ;  /* 0x0000820000067ab9 */ /* 0x000fe20000000a00 */
[----:B------:R-:W2:Y:S01]  /*0050*/  S2R R0, SR_TID.X ;  /* 0x0000000000007919 */ /* 0x000ea20000002100 */
[----:B------:R-:W3:Y:S01]  /*0060*/  S2R R8, SR_CTAID.X ;  /* 0x0000000000087919 */ /* 0x000ee20000002500 */
[C---:B-1----:R-:W-:Y:S01]  /*0070*/  IMAD.HI R2, R10.reuse, 0x66666667, RZ ;  /* 0x666666670a027827 */ /* 0x042fe200078e02ff */
[----:B------:R-:W-:-:S03]  /*0080*/  ISETP.GE.AND P0, PT, R10, 0x64, PT ;  /* 0x000000640a00780c */ /* 0x000fc60003f06270 */
[----:B------:R-:W-:Y:S01]  /*0090*/  IMAD.HI R9, R10, 0x51eb851f, RZ ;  /* 0x51eb851f0a097827 */ /* 0x000fe200078e02ff */
[----:B------:R-:W-:-:S03]  /*00a0*/  SHF.R.S32.HI R3, RZ, 0x1, R2 ;  /* 0x00000001ff037819 */ /* 0x000fc60000011402 */
[----:B--2---:R-:W-:Y:S01]  /*00b0*/  IMAD.SHL.U32 R11, R0, 0x2, RZ ;  /* 0x00000002000b7824 */ /* 0x004fe200078e00ff */
[----:B------:R-:W-:Y:S02]  /*00c0*/  LEA.HI R5, R2, R3, RZ, 0x1 ;  /* 0x0000000302057211 */ /* 0x000fe400078f08ff */
[----:B------:R-:W-:Y:S02]  /*00d0*/  SHF.R.U32.HI R2, RZ, 0x1f, R9 ;  /* 0x0000001fff027819 */ /* 0x000fe40000011609 */
[----:B------:R-:W-:Y:S01]  /*00e0*/  LOP3.LUT R11, R11, 0xfe, RZ, 0xc0, !PT ;  /* 0x000000fe0b0b7812 */ /* 0x000fe200078ec0ff */
[----:B------:R-:W-:Y:S01]  /*00f0*/  IMAD.HI R6, R5, 0x66666667, RZ ;  /* 0x6666666705067827 */ /* 0x000fe200078e02ff */
[----:B------:R-:W-:Y:S02]  /*0100*/  LEA.HI.SX32 R9, R9, R2, 0x1d ;  /* 0x0000000209097211 */ /* 0x000fe400078feaff */
[----:B------:R-:W1:Y:S01]  /*0110*/  LDC.64 R2, c[0x0][0x210] ;  /* 0x00008400ff027b82 */ /* 0x000e620000000a00 */
[----:B------:R-:W-:Y:S01]  /*0120*/  IMAD R4, R5, -0x5, R10 ;  /* 0xfffffffb05047824 */ /* 0x000fe200078e020a */
[----:B------:R-:W-:-:S02]  /*0130*/  SHF.R.S32.HI R7, RZ, 0x1, R6 ;  /* 0x00000001ff077819 */ /* 0x000fc40000011406 */
[----:B---3--:R-:W-:Y:S01]  /*0140*/  PRMT R13, R11, 0x6540, R8 ;  /* 0x000065400b0d7816 */ /* 0x008fe20000000008 */
[----:B------:R-:W-:Y:S01]  /*0150*/  IMAD R4, R9, 0x48, R4 ;  /* 0x0000004809047824 */ /* 0x000fe200078e0204 */
[----:B------:R-:W-:Y:S02]  /*0160*/  LEA.HI R6, R6, R7, RZ, 0x1 ;  /* 0x0000000706067211 */ /* 0x000fe400078f08ff */
[----:B------:R-:W-:Y:S01]  /*0170*/  ISETP.LT.AND P0, PT, R13, 0xc0, !P0 ;  /* 0x000000c00d00780c */ /* 0x000fe20004701270 */
[----:B------:R-:W-:Y:S02]  /*0180*/  IMAD R15, R4, 0x180, R13 ;  /* 0x00000180040f7824 */ /* 0x000fe400078e020d */
[----:B------:R-:W-:-:S04]  /*0190*/  IMAD R6, R6, -0x5, R5 ;  /* 0xfffffffb06067824 */ /* 0x000fc800078e0205 */
[----:B------:R-:W-:-:S04]  /*01a0*/  IMAD R15, R6, 0x1200, R15 ;  /* 0x00001200060f7824 */ /* 0x000fc800078e020f */
[C---:B------:R-:W-:Y:S02]  /*01b0*/  VIADD R23, R15.reuse, 0xc0 ;  /* 0x000000c00f177836 */ /* 0x040fe40000000000 */
[C---:B------:R-:W-:Y:S02]  /*01c0*/  VIADD R25, R15.reuse, 0x180 ;  /* 0x000001800f197836 */ /* 0x040fe40000000000 */
[----:B-1----:R-:W-:-:S04]  /*01d0*/  IMAD.WIDE R20, R15, 0x4, R2 ;  /* 0x000000040f147825 */ /* 0x002fc800078e0202 */
[--C-:B------:R-:W-:Y:S01]  /*01e0*/  IMAD.WIDE R22, R23, 0x4, R2.reuse ;  /* 0x0000000417167825 */ /* 0x100fe200078e0202 */
[----:B------:R-:W2:Y:S04]  /*01f0*/  @P0 LDG.E.EL.64 R18, desc[UR6][R20.64] ;  /* 0x0000000614120981 */ /* 0x000ea8000c2e1b00 */
[----:B------:R-:W2:Y:S01]  /*0200*/  @P0 LDG.E.EL.64 R16, desc[UR6][R22.64] ;  /* 0x0000000616100981 */ /* 0x000ea2000c2e1b00 */
[----:B------:R-:W-:Y:S01]  /*0210*/  CS2R R6, SRZ ;  /* 0x0000000000067805 */ /* 0x000fe2000001ff00 */
[----:B------:R-:W-:Y:S01]  /*0220*/  IMAD.WIDE R24, R25, 0x4, R2 ;  /* 0x0000000419187825 */ /* 0x000fe200078e0202 */
[----:B------:R-:W-:-:S03]  /*0230*/  CS2R R4, SRZ ;  /* 0x0000000000047805 */ /* 0x000fc6000001ff00 */
[----:B------:R-:W-:Y:S01]  /*0240*/  VIADD R27, R15, 0x900 ;  /* 0x000009000f1b7836 */ /* 0x000fe20000000000 */
[----:B------:R-:W3:Y:S03]  /*0250*/  @P0 LDG.E.EL.64 R6, desc[UR6][R24.64] ;  /* 0x0000000618060981 */ /* 0x000ee6000c2e1b00 */
[----:B------:R-:W-:-:S05]  /*0260*/  IMAD.WIDE R26, R27, 0x4, R2 ;  /* 0x000000041b1a7825 */ /* 0x000fca00078e0202 */
[----:B------:R-:W4:Y:S01]  /*0270*/  @P0 LDG.E.EL.64 R4, desc[UR6][R26.64] ;  /* 0x000000061a040981 */ /* 0x000f22000c2e1b00 */
[C---:B--2---:R-:W-:Y:S02]  /*0280*/  FSETP.GT.AND P1, PT, R17.reuse, R19, PT ;  /* 0x000000131100720b */ /* 0x044fe40003f24000 */
[C---:B------:R-:W-:Y:S02]  /*0290*/  FSETP.GT.AND P3, PT, R16.reuse, R18, PT ;  /* 0x000000121000720b */ /* 0x040fe40003f64000 */
[----:B------:R-:W-:Y:S02]  /*02a0*/  FSETP.NAN.AND P4, PT, R17, R17, PT ;  /* 0x000000111100720b */ /* 0x000fe40003f88000 */
[----:B------:R-:W-:Y:S02]  /*02b0*/  FSETP.NAN.AND P2, PT, R16, R16, PT ;  /* 0x000000101000720b */ /* 0x000fe40003f48000 */
[----:B------:R-:W-:Y:S02]  /*02c0*/  SEL R12, RZ, 0x1, !P3 ;  /* 0x00000001ff0c7807 */ /* 0x000fe40005800000 */
[----:B---3--:R-:W-:-:S02]  /*02d0*/  FSETP.NAN.AND P5, PT, R6, R6, PT ;  /* 0x000000060600720b */ /* 0x008fc40003fa8000 */
[----:B------:R-:W-:Y:S02]  /*02e0*/  P2R R14, PR, RZ, 0x2 ;  /* 0x00000002ff0e7803 */ /* 0x000fe40000000000 */
[----:B------:R-:W-:Y:S02]  /*02f0*/  @!P1 SEL R17, R17, R19, P4 ;  /* 0x0000001311119207 */ /* 0x000fe40002000000 */
[----:B------:R-:W-:Y:S02]  /*0300*/  FSETP.NAN.AND P4, PT, R7, R7, PT ;  /* 0x000000070700720b */ /* 0x000fe40003f88000 */
[----:B------:R-:W-:Y:S02]  /*0310*/  @!P3 SEL R16, R16, R18, P2 ;  /* 0x000000121010b207 */ /* 0x000fe40001000000 */
[----:B----4-:R-:W-:Y:S02]  /*0320*/  FSETP.NAN.AND P3, PT, R5, R5, PT ;  /* 0x000000050500720b */ /* 0x010fe40003f68000 */
[----:B------:R-:W-:-:S02]  /*0330*/  FSETP.GEU.AND P6, PT, R17, R7, PT ;  /* 0x000000071100720b */ /* 0x000fc40003fce000 */
[----:B------:R-:W-:Y:S01]  /*0340*/  FSETP.GEU.AND P2, PT, R16, R6, PT ;  /* 0x000000061000720b */ /* 0x000fe20003f4e000 */
[----:B------:R-:W-:Y:S01]  /*0350*/  VIADD R19, R15, 0xa80 ;  /* 0x00000a800f137836 */ /* 0x000fe20000000000 */
[----:B------:R-:W-:Y:S02]  /*0360*/  P2R R20, PR, RZ, 0x40 ;  /* 0x00000040ff147803 */ /* 0x000fe40000000000 */
[----:B------:R-:W-:Y:S02]  /*0370*/  @!P5 SEL R6, R6, R16, !P2 ;  /* 0x000000100606d207 */ /* 0x000fe40005000000 */
[----:B------:R-:W-:Y:S01]  /*0380*/  @!P4 SEL R7, R7, R17, !P6 ;  /* 0x000000110707c207 */ /* 0x000fe20007000000 */
[----:B------:R-:W-:Y:S01]  /*0390*/  VIADD R17, R15, 0x9c0 ;  /* 0x000009c00f117836 */ /* 0x000fe20000000000 */
[----:B------:R-:W-:Y:S02]  /*03a0*/  FSETP.GEU.AND P4, PT, R6, R4, PT ;  /* 0x000000040600720b */ /* 0x000fe40003f8e000 */
[----:B------:R-:W-:Y:S01]  /*03b0*/  FSETP.GEU.AND P1, PT, R7, R5, PT ;  /* 0x000000050700720b */ /* 0x000fe20003f2e000 */
[----:B------:R-:W-:-:S03]  /*03c0*/  IMAD.WIDE R16, R17, 0x4, R2 ;  /* 0x0000000411107825 */ /* 0x000fc600078e0202 */
[----:B------:R-:W-:Y:S02]  /*03d0*/  @!P3 SEL R5, R5, R7, !P1 ;  /* 0x000000070505b207 */ /* 0x000fe40004800000 */
[----:B------:R-:W-:Y:S02]  /*03e0*/  FSETP.NAN.AND P3, PT, R4, R4, PT ;  /* 0x000000040400720b */ /* 0x000fe40003f68000 */
[----:B------:R-:W-:-:S11]  /*03f0*/  P2R R21, PR, RZ, 0x2 ;  /* 0x00000002ff157803 */ /* 0x000fd60000000000 */
[----:B------:R-:W-:Y:S02]  /*0400*/  @!P3 SEL R4, R4, R6, !P4 ;  /* 0x000000060404b207 */ /* 0x000fe40006000000 */
[----:B------:R-:W-:-:S06]  /*0410*/  CS2R R6, SRZ ;  /* 0x0000000000067805 */ /* 0x000fcc000001ff00 */
[----:B------:R-:W2:Y:S01]  /*0420*/  @P0 LDG.E.EL.64 R6, desc[UR6][R16.64] ;  /* 0x0000000610060981 */ /* 0x000ea2000c2e1b00 */
[----:B------:R-:W-:Y:S01]  /*0430*/  IMAD.WIDE R18, R19, 0x4, R2 ;  /* 0x0000000413127825 */ /* 0x000fe200078e0202 */
[-C--:B--2---:R-:W-:Y:S02]  /*0440*/  FSETP.NAN.AND P5, PT, R6, R6.reuse, PT ;  /* 0x000000060600720b */ /* 0x084fe40003fa8000 */
[----:B------:R-:W-:Y:S02]  /*0450*/  FSETP.GEU.AND P3, PT, R4, R6, PT ;  /* 0x000000060400720b */ /* 0x000fe40003f6e000 */
[----:B------:R-:W-:-:S04]  /*0460*/  FSETP.GEU.AND P1, PT, R5, R7, PT ;  /* 0x000000070500720b */ /* 0x000fc80003f2e000 */
[----:B------:R-:W-:-:S05]  /*0470*/  P2R R22, PR, RZ, 0x2 ;  /* 0x00000002ff167803 */ /* 0x000fca0000000000 */
[----:B------:R-:W-:Y:S02]  /*0480*/  @!P5 SEL R6, R6, R4, !P3 ;  /* 0x000000040606d207 */ /* 0x000fe40005800000 */
[----:B------:R-:W-:-:S13]  /*0490*/  FSETP.NAN.AND P5, PT, R7, R7, PT ;  /* 0x000000070700720b */ /* 0x000fda0003fa8000 */
[----:B------:R-:W-:Y:S02]  /*04a0*/  @!P5 SEL R7, R7, R5, !P1 ;  /* 0x000000050707d207 */ /* 0x000fe40004800000 */
[----:B------:R-:W-:-:S06]  /*04b0*/  CS2R R4, SRZ ;  /* 0x0000000000047805 */ /* 0x000fcc000001ff00 */
[----:B------:R-:W2:Y:S01]  /*04c0*/  @P0 LDG.E.EL.64 R4, desc[UR6][R18.64] ;  /* 0x0000000612040981 */ /* 0x000ea2000c2e1b00 */
[----:B------:R-:W-:-:S04]  /*04d0*/  VIADD R17, R15, 0x1200 ;  /* 0x000012000f117836 */ /* 0x000fc80000000000 */
[----:B------:R-:W-:Y:S01]  /*04e0*/  IMAD.WIDE R16, R17, 0x4, R2 ;  /* 0x0000000411107825 */ /* 0x000fe200078e0202 */
[-C--:B--2---:R-:W-:Y:S02]  /*04f0*/  FSETP.NAN.AND P5, PT, R5, R5.reuse, PT ;  /* 0x000000050500720b */ /* 0x084fe40003fa8000 */
[----:B------:R-:W-:Y:S02]  /*0500*/  FSETP.NAN.AND P6, PT, R4, R4, PT ;  /* 0x000000040400720b */ /* 0x000fe40003fc8000 */
[----:B------:R-:W-:-:S04]  /*0510*/  FSETP.GEU.AND P1, PT, R7, R5, PT ;  /* 0x000000050700720b */ /* 0x000fc80003f2e000 */
[----:B------:R-:W-:-:S05]  /*0520*/  P2R R19, PR, RZ, 0x2 ;  /* 0x00000002ff137803 */ /* 0x000fca0000000000 */
[----:B------:R-:W-:Y:S02]  /*0530*/  @!P5 SEL R5, R5, R7, !P1 ;  /* 0x000000070505d207 */ /* 0x000fe40004800000 */
[----:B------:R-:W-:-:S04]  /*0540*/  FSETP.GEU.AND P5, PT, R6, R4, PT ;  /* 0x000000040600720b */ /* 0x000fc80003fae000 */
[----:B------:R-:W-:Y:S02]  /*0550*/  @!P6 SEL R4, R4, R6, !P5 ;  /* 0x000000060404e207 */ /* 0x000fe40006800000 */
[----:B------:R-:W-:-:S06]  /*0560*/  CS2R R6, SRZ ;  /* 0x0000000000067805 */ /* 0x000fcc000001ff00 */
[----:B------:R-:W2:Y:S01]  /*0570*/  @P0 LDG.E.EL.64 R6, desc[UR6][R16.64] ;  /* 0x0000000610060981 */ /* 0x000ea2000c2e1b00 */
[----:B------:R-:W-:Y:S02]  /*0580*/  SEL R12, R12, 0x2, P2 ;  /* 0x000000020c0c7807 */ /* 0x000fe40001000000 */
[-C--:B--2---:R-:W-:Y:S02]  /*0590*/  FSETP.NAN.AND P6, PT, R6, R6.reuse, PT ;  /* 0x000000060600720b */ /* 0x084fe40003fc8000 */
[----:B------:R-:W-:-:S04]  /*05a0*/  FSETP.GEU.AND P1, PT, R4, R6, PT ;  /* 0x000000060400720b */ /* 0x000fc80003f2e000 */
[----:B------:R-:W-:-:S07]  /*05b0*/  P2R R18, PR, RZ, 0x2 ;  /* 0x00000002ff127803 */ /* 0x000fce0000000000 */
[----:B------:R-:W-:Y:S02]  /*05c0*/  @!P6 SEL R6, R6, R4, !P1 ;  /* 0x000000040606e207 */ /* 0x000fe40004800000 */
[-C--:B------:R-:W-:Y:S02]  /*05d0*/  FSETP.NAN.AND P1, PT, R7, R7.reuse, PT ;  /* 0x000000070700720b */ /* 0x080fe40003f28000 */
[----:B------:R-:W-:-:S04]  /*05e0*/  FSETP.GEU.AND P6, PT, R5, R7, PT ;  /* 0x000000070500720b */ /* 0x000fc80003fce000 */
[----:B------:R-:W-:-:S07]  /*05f0*/  P2R R23, PR, RZ, 0x40 ;  /* 0x00000040ff177803 */ /* 0x000fce0000000000 */
[----:B------:R-:W-:Y:S02]  /*0600*/  @!P1 SEL R7, R7, R5, !P6 ;  /* 0x0000000507079207 */ /* 0x000fe40007000000 */
[----:B------:R-:W-:Y:S02]  /*0610*/  CS2R R4, SRZ ;  /* 0x0000000000047805 */ /* 0x000fe4000001ff00 */
[----:B------:R-:W-:Y:S01]  /*0620*/  ISETP.NE.AND P6, PT, R19, RZ, PT ;  /* 0x000000ff1300720c */ /* 0x000fe20003fc5270 */
[----:B------:R-:W-:Y:S01]  /*0630*/  VIADD R19, R15, 0x12c0 ;  /* 0x000012c00f137836 */ /* 0x000fe20000000000 */
[----:B------:R-:W-:-:S03]  /*0640*/  ISETP.NE.AND P1, PT, R14, RZ, PT ;  /* 0x000000ff0e00720c */ /* 0x000fc60003f25270 */
[----:B------:R-:W-:Y:S01]  /*0650*/  IMAD.WIDE R16, R19, 0x4, R2 ;  /* 0x0000000413107825 */ /* 0x000fe200078e0202 */
[----:B------:R-:W-:-:S04]  /*0660*/  SEL R14, RZ, 0x1, !P1 ;  /* 0x00000001ff0e7807 */ /* 0x000fc80004800000 */
[----:B------:R-:W2:Y:S01]  /*0670*/  @P0 LDG.E.EL.64 R4, desc[UR6][R16.64] ;  /* 0x0000000610040981 */ /* 0x000ea2000c2e1b00 */
[----:B------:R-:W-:Y:S01]  /*0680*/  SEL R12, R12, 0x3, P4 ;  /* 0x000000030c0c7807 */ /* 0x000fe20002000000 */
[----:B------:R-:W1:Y:S03]  /*0690*/  S2UR UR5, SR_CgaCtaId ;  /* 0x00000000000579c3 */ /* 0x000e660000008800 */
[----:B------:R-:W-:Y:S02]  /*06a0*/  SEL R12, R12, 0x4, P3 ;  /* 0x000000040c0c7807 */ /* 0x000fe40001800000 */
[-C--:B--2---:R-:W-:Y:S02]  /*06b0*/  FSETP.NAN.AND P1, PT, R4, R4.reuse, PT ;  /* 0x000000040400720b */ /* 0x084fe40003f28000 */
[----:B------:R-:W-:Y:S02]  /*06c0*/  FSETP.GEU.AND P2, PT, R6, R4, PT ;  /* 0x000000040600720b */ /* 0x000fe40003f4e000 */
[----:B------:R-:W-:-:S09]  /*06d0*/  FSETP.NAN.AND P4, PT, R5, R5, PT ;  /* 0x000000050500720b */ /* 0x000fd20003f88000 */
[----:B------:R-:W-:Y:S02]  /*06e0*/  @!P1 SEL R4, R4, R6, !P2 ;  /* 0x0000000604049207 */ /* 0x000fe40005000000 */
[----:B------:R-:W-:-:S04]  /*06f0*/  ISETP.NE.AND P1, PT, R20, RZ, PT ;  /* 0x000000ff1400720c */ /* 0x000fc80003f25270 */
[----:B------:R-:W-:Y:S02]  /*0700*/  SEL R14, R14, 0x2, P1 ;  /* 0x000000020e0e7807 */ /* 0x000fe40000800000 */
[----:B------:R-:W-:-:S04]  /*0710*/  FSETP.GEU.AND P1, PT, R7, R5, PT ;  /* 0x000000050700720b */ /* 0x000fc80003f2e000 */
[----:B------:R-:W-:Y:S01]  /*0720*/  @!P4 SEL R5, R5, R7, !P1 ;  /* 0x000000070505c207 */ /* 0x000fe20004800000 */
[----:B------:R-:W-:Y:S01]  /*0730*/  VIADD R7, R15, 0x1380 ;  /* 0x000013800f077836 */ /* 0x000fe20000000000 */
[----:B------:R-:W-:-:S03]  /*0740*/  ISETP.NE.AND P4, PT, R21, RZ, PT ;  /* 0x000000ff1500720c */ /* 0x000fc60003f85270 */
[----:B------:R-:W-:Y:S01]  /*0750*/  IMAD.WIDE R6, R7, 0x4, R2 ;  /* 0x0000000407067825 */ /* 0x000fe200078e0202 */
[----:B------:R-:W-:Y:S02]  /*0760*/  CS2R R2, SRZ ;  /* 0x0000000000027805 */ /* 0x000fe4000001ff00 */
[----:B------:R-:W-:-:S04]  /*0770*/  SEL R14, R14, 0x3, P4 ;  /* 0x000000030e0e7807 */ /* 0x000fc80002000000 */
[----:B------:R-:W2:Y:S01]  /*0780*/  @P0 LDG.E.EL.64 R2, desc[UR6][R6.64] ;  /* 0x0000000606020981 */ /* 0x000ea2000c2e1b00 */
[----:B------:R-:W-:Y:S01]  /*0790*/  UMOV UR4, 0x400 ;  /* 0x0000040000047882 */ /* 0x000fe20000000000 */
[----:B------:R-:W-:Y:S01]  /*07a0*/  SEL R12, R12, 0x5, P5 ;  /* 0x000000050c0c7807 */ /* 0x000fe20002800000 */
[----:B-1----:R-:W-:Y:S01]  /*07b0*/  UPRMT UR4, UR5, 0x654, UR4 ;  /* 0x0000065405047896 */ /* 0x002fe20008000004 */
[----:B------:R-:W-:-:S05]  /*07c0*/  IMAD R13, R10, 0xc0, R13 ;  /* 0x000000c00a0d7824 */ /* 0x000fca00078e020d */
[----:B------:R-:W-:Y:S02]  /*07d0*/  LEA R15, R11, UR4, 0x2 ;  /* 0x000000040b0f7c11 */ /* 0x000fe4000f8e10ff */
[----:B------:R-:W-:-:S04]  /*07e0*/  LOP3.LUT R11, R0, 0x7f, RZ, 0xc0, !PT ;  /* 0x0000007f000b7812 */ /* 0x000fc800078ec0ff */
[----:B------:R-:W-:Y:S01]  /*07f0*/  PRMT R11, R11, 0x6540, R8 ;  /* 0x000065400b0b7816 */ /* 0x000fe20000000008 */
[----:B------:R-:W-:-:S03]  /*0800*/  IMAD R8, R9, -0x19, R10 ;  /* 0xffffffe709087824 */ /* 0x000fc600078e020a */
[----:B------:R-:W-:Y:S01]  /*0810*/  LOP3.LUT R0, R11, 0x80, RZ, 0xfc, !PT ;  /* 0x000000800b007812 */ /* 0x000fe200078efcff */
[----:B------:R-:W-:Y:S01]  /*0820*/  IMAD R9, R9, 0x2580, R8 ;  /* 0x0000258009097824 */ /* 0x000fe200078e0208 */
[-C--:B--2---:R-:W-:Y:S02]  /*0830*/  FSETP.NAN.AND P4, PT, R2, R2.reuse, PT ;  /* 0x000000020200720b */ /* 0x084fe40003f88000 */
[----:B------:R-:W-:Y:S02]  /*0840*/  FSETP.GEU.AND P3, PT, R4, R2, PT ;  /* 0x000000020400720b */ /* 0x000fe40003f6e000 */
[----:B------:R-:W-:-:S09]  /*0850*/  FSETP.GEU.AND P5, PT, R5, R3, PT ;  /* 0x000000030500720b */ /* 0x000fd20003fae000 */
[----:B------:R-:W-:Y:S02]  /*0860*/  @!P4 SEL R2, R2, R4, !P3 ;  /* 0x000000040202c207 */ /* 0x000fe40005800000 */
[----:B------:R-:W-:Y:S01]  /*0870*/  ISETP.NE.AND P4, PT, R22, RZ, PT ;  /* 0x000000ff1600720c */ /* 0x000fe20003f85270 */
[----:B------:R-:W1:Y:S03]  /*0880*/  S2R R4, SR_TID.X ;  /* 0x0000000000047919 */ /* 0x000e660000002100 */
[----:B------:R-:W-:Y:S02]  /*0890*/  SEL R14, R14, 0x4, P4 ;  /* 0x000000040e0e7807 */ /* 0x000fe40002000000 */
[----:B------:R-:W-:Y:S02]  /*08a0*/  FSETP.NAN.AND P4, PT, R3, R3, PT ;  /* 0x000000030300720b */ /* 0x000fe40003f88000 */
[----:B------:R-:W-:-:S02]  /*08b0*/  SEL R14, R14, 0x5, P6 ;  /* 0x000000050e0e7807 */ /* 0x000fc40003000000 */
[----:B------:R-:W-:-:S04]  /*08c0*/  ISETP.NE.AND P6, PT, R23, RZ, PT ;  /* 0x000000ff1700720c */ /* 0x000fc80003fc5270 */
[----:B------:R-:W-:Y:S02]  /*08d0*/  SEL R14, R14, 0x6, P6 ;  /* 0x000000060e0e7807 */ /* 0x000fe40003000000 */
[----:B------:R-:W-:Y:S02]  /*08e0*/  ISETP.GE.AND P6, PT, R10, 0x64, PT ;  /* 0x000000640a00780c */ /* 0x000fe40003fc6270 */
[----:B------:R-:W-:Y:S02]  /*08f0*/  SEL R14, R14, 0x7, P1 ;  /* 0x000000070e0e7807 */ /* 0x000fe40000800000 */
[----:B------:R-:W-:Y:S02]  /*0900*/  @!P4 SEL R3, R3, R5, !P5 ;  /* 0x000000050303c207 */ /* 0x000fe40006800000 */
[----:B------:R-:W-:-:S03]  /*0910*/  ISETP.NE.AND P4, PT, R18, RZ, PT ;  /* 0x000000ff1200720c */ /* 0x000fc60003f85270 */
[----:B------:R2:W-:Y:S01]  /*0920*/  STS.64 [R15], R2 ;  /* 0x000000020f007388 */ /* 0x0005e20000000a00 */
[----:B------:R-:W-:Y:S01]  /*0930*/  SEL R12, R12, 0x6, P4 ;  /* 0x000000060c0c7807 */ /* 0x000fe20002000000 */
[----:B------:R-:W-:Y:S01]  /*0940*/  BAR.SYNC.DEFER_BLOCKING 0x0 ;  /* 0x0000000000007b1d */ /* 0x000fe20000010000 */
[C---:B------:R-:W-:Y:S02]  /*0950*/  ISETP.LT.AND P4, PT, R11.reuse, 0xc0, !P6 ;  /* 0x000000c00b00780c */ /* 0x040fe40007781270 */
[----:B------:R-:W-:Y:S02]  /*0960*/  ISETP.LT.AND P6, PT, R0, 0xc0, !P6 ;  /* 0x000000c00000780c */ /* 0x000fe400077c1270 */
[----:B-1----:R-:W-:Y:S02]  /*0970*/  LOP3.LUT R4, R4, 0x7f, RZ, 0xc0, !PT ;  /* 0x0000007f04047812 */ /* 0x002fe400078ec0ff */
[----:B------:R-:W-:Y:S01]  /*0980*/  SEL R12, R12, 0x7, P2 ;  /* 0x000000070c0c7807 */ /* 0x000fe20001000000 */
[--C-:B--2---:R-:W-:Y:S01]  /*0990*/  IMAD R3, R11, 0x19, R9.reuse ;  /* 0x000000190b037824 */ /* 0x104fe200078e0209 */
[----:B------:R-:W-:Y:S01]  /*09a0*/  LEA R16, R4, UR4, 0x2 ;  /* 0x0000000404107c11 */ /* 0x000fe2000f8e10ff */
[----:B------:R-:W-:Y:S01]  /*09b0*/  IMAD R9, R0, 0x19, R9 ;  /* 0x0000001900097824 */ /* 0x000fe200078e0209 */
[----:B------:R-:W1:Y:S01]  /*09c0*/  LDC.64 R4, c[0x0][0x218] ;  /* 0x00008600ff047b82 */ /* 0x000e620000000a00 */
[----:B------:R-:W-:Y:S01]  /*09d0*/  SEL R0, R12, 0x8, P3 ;  /* 0x000000080c007807 */ /* 0x000fe20001800000 */
[----:B------:R-:W-:Y:S01]  /*09e0*/  ULDC.64 UR4, c[0x0][0x220] ;  /* 0x0000880000047ab9 */ /* 0x000fe20000000a00 */
[----:B------:R-:W-:-:S02]  /*09f0*/  SEL R11, R14, 0x8, P5 ;  /* 0x000000080e0b7807 */ /* 0x000fc40002800000 */
[----:B------:R-:W-:Y:S02]  /*0a00*/  IADD3 R8, P1, R13, UR4, RZ ;  /* 0x000000040d087c10 */ /* 0x000fe4000ff3e0ff */
[----:B------:R-:W-:-:S05]  /*0a10*/  LOP3.LUT R0, R0, 0xff, RZ, 0xc0, !PT ;  /* 0x000000ff00007812 */ /* 0x000fca00078ec0ff */
[----:B------:R-:W-:Y:S01]  /*0a20*/  IMAD R11, R11, 0x100, R0 ;  /* 0x000001000b0b7824 */ /* 0x000fe200078e0200 */
[----:B------:R-:W2:Y:S04]  /*0a30*/  LDS R6, [R16] ;  /* 0x0000000010067984 */ /* 0x000ea80000000800 */
[----:B------:R-:W3:Y:S01]  /*0a40*/  LDS R7, [R16+0x200] ;  /* 0x0002000010077984 */ /* 0x000ee20000000800 */
[----:B-1----:R-:W-:-:S04]  /*0a50*/  IMAD.WIDE R2, R3, 0x4, R4 ;  /* 0x0000000403027825 */ /* 0x002fc800078e0204 */
[----:B------:R-:W-:Y:S01]  /*0a60*/  IMAD.WIDE R4, R9, 0x4, R4 ;  /* 0x0000000409047825 */ /* 0x000fe200078e0204 */
[----:B------:R-:W-:Y:S01]  /*0a70*/  LEA.HI.X.SX32 R9, R13, UR5, 0x1, P1 ;  /* 0x000000050d097c11 */ /* 0x000fe200088f0eff */
[----:B--2---:R1:W-:Y:S04]  /*0a80*/  @P4 STG.E desc[UR6][R2.64], R6 ;  /* 0x0000000602004986 */ /* 0x0043e8000c101906 */
[----:B---3--:R1:W-:Y:S01]  /*0a90*/  @P6 STG.E desc[UR6][R4.64], R7 ;  /* 0x0000000704006986 */ /* 0x0083e2000c101906 */
[----:B------:R-:W-:Y:S05]  /*0aa0*/  @!P0 EXIT ;  /* 0x000000000000894d */ /* 0x000fea0003800000 */
[----:B------:R-:W-:Y:S01]  /*0ab0*/  STG.E.U16 desc[UR6][R8.64], R11 ;  /* 0x0000000b08007986 */ /* 0x000fe2000c101506 */
[----:B------:R-:W-:Y:S05]  /*0ac0*/  EXIT ;  /* 0x000000000000794d */ /* 0x000fea0003800000 */
.L_x_0:
[----:B------:R-:W-:-:S00]  /*0ad0*/  BRA `(.L_x_0) ;  /* 0xfffffffc00fc7947 */ /* 0x000fc0000383ffff */
[----:B------:R-:W-:-:S00]  /*0ae0*/  NOP ;  /* 0x0000000000007918 */ /* 0x000fc00000000000 */
        /* <DEDUP_REMOVED lines=9> */
.L_x_1:


//--------------------- .nv.shared.triton_poi_fused_max_pool2d_with_indices_15 --------------------------
	.section	.nv.shared.triton_poi_fused_max_pool2d_with_indices_15,"aw",@nobits
	.sectionflags	@""
	.align	16
	.zero		1024


//--------------------- .nv.constant0.triton_poi_fused_max_pool2d_with_indices_15 --------------------------
	.section	.nv.constant0.triton_poi_fused_max_pool2d_with_indices_15,"a",@progbits
	.sectionflags	@""
	.align	4
.nv.constant0.triton_poi_fused_max_pool2d_with_indices_15:
	.zero		560
